//
// Generated by NVIDIA NVVM Compiler
//
// Compiler Build ID: CL-36424714
// Cuda compilation tools, release 13.0, V13.0.88
// Based on NVVM 20.0.0
//

.version 9.0
.target sm_100
.address_size 64

	// .globl	_Z12simpleKernelPfS_S_i

.visible .entry _Z12simpleKernelPfS_S_i(
	.param .u64 .ptr .align 1 _Z12simpleKernelPfS_S_i_param_0,
	.param .u64 .ptr .align 1 _Z12simpleKernelPfS_S_i_param_1,
	.param .u64 .ptr .align 1 _Z12simpleKernelPfS_S_i_param_2,
	.param .u32 _Z12simpleKernelPfS_S_i_param_3
)
{
	.reg .pred 	%p<2>;
	.reg .b32 	%r<6>;
	.reg .b32 	%f<4>;
	.reg .b64 	%rd<11>;

	ld.param.u64 	%rd1, [_Z12simpleKernelPfS_S_i_param_0];
	ld.param.u64 	%rd2, [_Z12simpleKernelPfS_S_i_param_1];
	ld.param.u64 	%rd3, [_Z12simpleKernelPfS_S_i_param_2];
	ld.param.u32 	%r2, [_Z12simpleKernelPfS_S_i_param_3];
	mov.u32 	%r3, %ctaid.x;
	mov.u32 	%r4, %ntid.x;
	mov.u32 	%r5, %tid.x;
	mad.lo.s32 	%r1, %r3, %r4, %r5;
	setp.ge.s32 	%p1, %r1, %r2;
	@%p1 bra 	$L__BB0_2;
	cvta.to.global.u64 	%rd4, %rd1;
	cvta.to.global.u64 	%rd5, %rd2;
	cvta.to.global.u64 	%rd6, %rd3;
	mul.wide.s32 	%rd7, %r1, 4;
	add.s64 	%rd8, %rd4, %rd7;
	ld.global.f32 	%f1, [%rd8];
	add.s64 	%rd9, %rd5, %rd7;
	ld.global.f32 	%f2, [%rd9];
	add.f32 	%f3, %f1, %f2;
	add.s64 	%rd10, %rd6, %rd7;
	st.global.f32 	[%rd10], %f3;
$L__BB0_2:
	ret;

}
	// .globl	_Z18highRegisterKernelPfS_S_i
.visible .entry _Z18highRegisterKernelPfS_S_i(
	.param .u64 .ptr .align 1 _Z18highRegisterKernelPfS_S_i_param_0,
	.param .u64 .ptr .align 1 _Z18highRegisterKernelPfS_S_i_param_1,
	.param .u64 .ptr .align 1 _Z18highRegisterKernelPfS_S_i_param_2,
	.param .u32 _Z18highRegisterKernelPfS_S_i_param_3
)
{
	.reg .pred 	%p<2>;
	.reg .b32 	%r<6>;
	.reg .b32 	%f<39>;
	.reg .b64 	%rd<11>;

	ld.param.u64 	%rd1, [_Z18highRegisterKernelPfS_S_i_param_0];
	ld.param.u64 	%rd2, [_Z18highRegisterKernelPfS_S_i_param_1];
	ld.param.u64 	%rd3, [_Z18highRegisterKernelPfS_S_i_param_2];
	ld.param.u32 	%r2, [_Z18highRegisterKernelPfS_S_i_param_3];
	mov.u32 	%r3, %ctaid.x;
	mov.u32 	%r4, %ntid.x;
	mov.u32 	%r5, %tid.x;
	mad.lo.s32 	%r1, %r3, %r4, %r5;
	setp.ge.s32 	%p1, %r1, %r2;
	@%p1 bra 	$L__BB1_2;
	cvta.to.global.u64 	%rd4, %rd1;
	cvta.to.global.u64 	%rd5, %rd2;
	cvta.to.global.u64 	%rd6, %rd3;
	mul.wide.s32 	%rd7, %r1, 4;
	add.s64 	%rd8, %rd4, %rd7;
	ld.global.f32 	%f1, [%rd8];
	add.s64 	%rd9, %rd5, %rd7;
	ld.global.f32 	%f2, [%rd9];
	add.f32 	%f3, %f1, %f2;
	sub.f32 	%f4, %f1, %f2;
	add.f32 	%f5, %f3, %f4;
	fma.rn.f32 	%f6, %f1, %f2, %f4;
	fma.rn.f32 	%f7, %f1, %f2, %f3;
	mul.f32 	%f8, %f5, %f6;
	mul.f32 	%f9, %f7, %f5;
	fma.rn.f32 	%f10, %f6, %f7, %f8;
	fma.rn.f32 	%f11, %f6, %f7, %f9;
	fma.rn.f32 	%f12, %f7, %f5, %f8;
	sub.f32 	%f13, %f10, %f11;
	sub.f32 	%f14, %f11, %f12;
	sub.f32 	%f15, %f12, %f10;
	mul.f32 	%f16, %f13, %f14;
	mul.f32 	%f17, %f15, %f13;
	fma.rn.f32 	%f18, %f14, %f15, %f16;
	fma.rn.f32 	%f19, %f14, %f15, %f17;
	fma.rn.f32 	%f20, %f15, %f13, %f16;
	sub.f32 	%f21, %f18, %f19;
	sub.f32 	%f22, %f19, %f20;
	sub.f32 	%f23, %f20, %f18;
	add.f32 	%f24, %f21, %f22;
	add.f32 	%f25, %f22, %f23;
	add.f32 	%f26, %f23, %f21;
	mul.f32 	%f27, %f24, %f25;
	mul.f32 	%f28, %f26, %f24;
	fma.rn.f32 	%f29, %f25, %f26, %f27;
	fma.rn.f32 	%f30, %f25, %f26, %f28;
	fma.rn.f32 	%f31, %f26, %f24, %f27;
	sub.f32 	%f32, %f29, %f30;
	sub.f32 	%f33, %f30, %f31;
	sub.f32 	%f34, %f31, %f29;
	add.f32 	%f35, %f32, %f33;
	add.f32 	%f36, %f34, %f35;
	add.f32 	%f37, %f1, 0f3F800000;
	div.rn.f32 	%f38, %f36, %f37;
	add.s64 	%rd10, %rd6, %rd7;
	st.global.f32 	[%rd10], %f38;
$L__BB1_2:
	ret;

}
	// .globl	_Z19limitedBlocksKernelPfS_S_i
.visible .entry _Z19limitedBlocksKernelPfS_S_i(
	.param .u64 .ptr .align 1 _Z19limitedBlocksKernelPfS_S_i_param_0,
	.param .u64 .ptr .align 1 _Z19limitedBlocksKernelPfS_S_i_param_1,
	.param .u64 .ptr .align 1 _Z19limitedBlocksKernelPfS_S_i_param_2,
	.param .u32 _Z19limitedBlocksKernelPfS_S_i_param_3
)
.maxntid 256
.minnctapersm 2
{
	.reg .pred 	%p<2>;
	.reg .b32 	%r<6>;
	.reg .b32 	%f<14>;
	.reg .b64 	%rd<11>;

	ld.param.u64 	%rd1, [_Z19limitedBlocksKernelPfS_S_i_param_0];
	ld.param.u64 	%rd2, [_Z19limitedBlocksKernelPfS_S_i_param_1];
	ld.param.u64 	%rd3, [_Z19limitedBlocksKernelPfS_S_i_param_2];
	ld.param.u32 	%r2, [_Z19limitedBlocksKernelPfS_S_i_param_3];
	mov.u32 	%r3, %ctaid.x;
	mov.u32 	%r4, %ntid.x;
	mov.u32 	%r5, %tid.x;
	mad.lo.s32 	%r1, %r3, %r4, %r5;
	setp.ge.s32 	%p1, %r1, %r2;
	@%p1 bra 	$L__BB2_2;
	cvta.to.global.u64 	%rd4, %rd3;
	cvta.to.global.u64 	%rd5, %rd1;
	cvta.to.global.u64 	%rd6, %rd2;
	mul.wide.s32 	%rd7, %r1, 4;
	add.s64 	%rd8, %rd5, %rd7;
	ld.global.f32 	%f1, [%rd8];
	add.s64 	%rd9, %rd6, %rd7;
	ld.global.f32 	%f2, [%rd9];
	add.f32 	%f3, %f1, %f2;
	fma.rn.f32 	%f4, %f3, 0f3F8147AE, 0f3C23D70A;
	fma.rn.f32 	%f5, %f4, 0f3F8147AE, 0f3C23D70A;
	fma.rn.f32 	%f6, %f5, 0f3F8147AE, 0f3C23D70A;
	fma.rn.f32 	%f7, %f6, 0f3F8147AE, 0f3C23D70A;
	fma.rn.f32 	%f8, %f7, 0f3F8147AE, 0f3C23D70A;
	fma.rn.f32 	%f9, %f8, 0f3F8147AE, 0f3C23D70A;
	fma.rn.f32 	%f10, %f9, 0f3F8147AE, 0f3C23D70A;
	fma.rn.f32 	%f11, %f10, 0f3F8147AE, 0f3C23D70A;
	fma.rn.f32 	%f12, %f11, 0f3F8147AE, 0f3C23D70A;
	fma.rn.f32 	%f13, %f12, 0f3F8147AE, 0f3C23D70A;
	add.s64 	%rd10, %rd4, %rd7;
	st.global.f32 	[%rd10], %f13;
$L__BB2_2:
	ret;

}


// ===== COMPILED SASS (sm_100) =====

	.target	sm_100

	.elftype	@"ET_EXEC"


//--------------------- .note.nv.tkinfo           --------------------------
	.section	.note.nv.tkinfo,"",@"SHT_NOTE"
	.sectionflags	@"SHF_NOTE_NV_TKINFO"
	.tkinfo
        /*0018*/ 	.word	0x00000002
        /*0030*/ 	.string	""
        /*0030*/ 	.string	"ptxas"
        /*0030*/ 	.string	"Cuda compilation tools, release 13.0, V13.0.88"
        /*0030*/ 	.string	"Build cuda_13.0.r13.0/compiler.36424714_0"
        /*0030*/ 	.string	"-arch sm_100 -m 64 "



//--------------------- .note.nv.cuinfo           --------------------------
	.section	.note.nv.cuinfo,"",@"SHT_NOTE"
	.sectionflags	@"SHF_NOTE_NV_CUINFO"
        /*0018*/ 	.short	0x0002
        /*001a*/ 	.short	0x0064
        /*001c*/ 	.short	0x0082
	.zero		2


//--------------------- .nv.info                  --------------------------
	.section	.nv.info,"",@"SHT_CUDA_INFO"
	.align	4


	//----- nvinfo : EIATTR_REGCOUNT
	.align		4
        /*0000*/ 	.byte	0x04, 0x2f
        /*0002*/ 	.short	(.L_1 - .L_0)
	.align		4
.L_0:
        /*0004*/ 	.word	index@(_Z12simpleKernelPfS_S_i)
        /*0008*/ 	.word	0x0000000c


	//----- nvinfo : EIATTR_FRAME_SIZE
	.align		4
.L_1:
        /*000c*/ 	.byte	0x04, 0x11
        /*000e*/ 	.short	(.L_3 - .L_2)
	.align		4
.L_2:
        /*0010*/ 	.word	index@(_Z12simpleKernelPfS_S_i)
        /*0014*/ 	.word	0x00000000


	//----- nvinfo : EIATTR_REGCOUNT
	.align		4
.L_3:
        /*0018*/ 	.byte	0x04, 0x2f
        /*001a*/ 	.short	(.L_5 - .L_4)
	.align		4
.L_4:
        /*001c*/ 	.word	index@(_Z18highRegisterKernelPfS_S_i)
        /*0020*/ 	.word	0x00000010


	//----- nvinfo : EIATTR_FRAME_SIZE
	.align		4
.L_5:
        /*0024*/ 	.byte	0x04, 0x11
        /*0026*/ 	.short	(.L_7 - .L_6)
	.align		4
.L_6:
        /*0028*/ 	.word	index@($__internal_0_$__cuda_sm3x_div_rn_noftz_f32_slowpath)
        /*002c*/ 	.word	0x00000000


	//----- nvinfo : EIATTR_FRAME_SIZE
	.align		4
.L_7:
        /*0030*/ 	.byte	0x04, 0x11
        /*0032*/ 	.short	(.L_9 - .L_8)
	.align		4
.L_8:
        /*0034*/ 	.word	index@(_Z18highRegisterKernelPfS_S_i)
        /*0038*/ 	.word	0x00000000


	//----- nvinfo : EIATTR_REGCOUNT
	.align		4
.L_9:
        /*003c*/ 	.byte	0x04, 0x2f
        /*003e*/ 	.short	(.L_11 - .L_10)
	.align		4
.L_10:
        /*0040*/ 	.word	index@(_Z19limitedBlocksKernelPfS_S_i)
        /*0044*/ 	.word	0x0000000e


	//----- nvinfo : EIATTR_FRAME_SIZE
	.align		4
.L_11:
        /*0048*/ 	.byte	0x04, 0x11
        /*004a*/ 	.short	(.L_13 - .L_12)
	.align		4
.L_12:
        /*004c*/ 	.word	index@(_Z19limitedBlocksKernelPfS_S_i)
        /*0050*/ 	.word	0x00000000


	//----- nvinfo : EIATTR_MIN_STACK_SIZE
	.align		4
.L_13:
        /*0054*/ 	.byte	0x04, 0x12
        /*0056*/ 	.short	(.L_15 - .L_14)
	.align		4
.L_14:
        /*0058*/ 	.word	index@(_Z19limitedBlocksKernelPfS_S_i)
        /*005c*/ 	.word	0x00000000


	//----- nvinfo : EIATTR_MIN_STACK_SIZE
	.align		4
.L_15:
        /*0060*/ 	.byte	0x04, 0x12
        /*0062*/ 	.short	(.L_17 - .L_16)
	.align		4
.L_16:
        /*0064*/ 	.word	index@(_Z18highRegisterKernelPfS_S_i)
        /*0068*/ 	.word	0x00000000


	//----- nvinfo : EIATTR_MIN_STACK_SIZE
	.align		4
.L_17:
        /*006c*/ 	.byte	0x04, 0x12
        /*006e*/ 	.short	(.L_19 - .L_18)
	.align		4
.L_18:
        /*0070*/ 	.word	index@(_Z12simpleKernelPfS_S_i)
        /*0074*/ 	.word	0x00000000
.L_19:


//--------------------- .nv.compat                --------------------------
	.section	.nv.compat,"",@"SHT_CUDA_COMPAT_INFO"
	.align	4
        /*0000*/ 	.byte	0x02, 0x09, 0x00, 0x00, 0x02, 0x02, 0x01, 0x00, 0x02, 0x05, 0x05, 0x00, 0x03, 0x07, 0x01, 0x01
        /*0010*/ 	.byte	0x02, 0x03, 0x00, 0x00, 0x02, 0x06, 0x01, 0x00, 0x04, 0x0b, 0x08, 0x00, 0x01, 0x00, 0x00, 0x00
        /*0020*/ 	.byte	0x00, 0x00, 0x00, 0x00


//--------------------- .nv.info._Z19limitedBlocksKernelPfS_S_i --------------------------
	.section	.nv.info._Z19limitedBlocksKernelPfS_S_i,"",@"SHT_CUDA_INFO"
	.sectionflags	@""
	.align	4


	//----- nvinfo : EIATTR_CUDA_API_VERSION
	.align		4
        /*0000*/ 	.byte	0x04, 0x37
        /*0002*/ 	.short	(.L_21 - .L_20)
.L_20:
        /*0004*/ 	.word	0x00000082


	//----- nvinfo : EIATTR_KPARAM_INFO
	.align		4
.L_21:
        /*0008*/ 	.byte	0x04, 0x17
        /*000a*/ 	.short	(.L_23 - .L_22)
.L_22:
        /*000c*/ 	.word	0x00000000
        /*0010*/ 	.short	0x0003
        /*0012*/ 	.short	0x0018
        /*0014*/ 	.byte	0x00, 0xf0, 0x11, 0x00


	//----- nvinfo : EIATTR_KPARAM_INFO
	.align		4
.L_23:
        /*0018*/ 	.byte	0x04, 0x17
        /*001a*/ 	.short	(.L_25 - .L_24)
.L_24:
        /*001c*/ 	.word	0x00000000
        /*0020*/ 	.short	0x0002
        /*0022*/ 	.short	0x0010
        /*0024*/ 	.byte	0x00, 0xf5, 0x21, 0x00


	//----- nvinfo : EIATTR_KPARAM_INFO
	.align		4
.L_25:
        /*0028*/ 	.byte	0x04, 0x17
        /*002a*/ 	.short	(.L_27 - .L_26)
.L_26:
        /*002c*/ 	.word	0x00000000
        /*0030*/ 	.short	0x0001
        /*0032*/ 	.short	0x0008
        /*0034*/ 	.byte	0x00, 0xf5, 0x21, 0x00


	//----- nvinfo : EIATTR_KPARAM_INFO
	.align		4
.L_27:
        /*0038*/ 	.byte	0x04, 0x17
        /*003a*/ 	.short	(.L_29 - .L_28)
.L_28:
        /*003c*/ 	.word	0x00000000
        /*0040*/ 	.short	0x0000
        /*0042*/ 	.short	0x0000
        /*0044*/ 	.byte	0x00, 0xf5, 0x21, 0x00


	//----- nvinfo : EIATTR_SPARSE_MMA_MASK
	.align		4
.L_29:
        /*0048*/ 	.byte	0x03, 0x50
        /*004a*/ 	.short	0x0000


	//----- nvinfo : EIATTR_MAXREG_COUNT
	.align		4
        /*004c*/ 	.byte	0x03, 0x1b
        /*004e*/ 	.short	0x0080


	//----- nvinfo : EIATTR_MERCURY_ISA_VERSION
	.align		4
        /*0050*/ 	.byte	0x03, 0x5f
        /*0052*/ 	.short	0x0101


	//----- nvinfo : EIATTR_VRC_CTA_INIT_COUNT
	.align		4
        /*0054*/ 	.byte	0x02, 0x4a
	.zero		1
	.zero		1


	//----- nvinfo : EIATTR_EXIT_INSTR_OFFSETS
	.align		4
        /*0058*/ 	.byte	0x04, 0x1c
        /*005a*/ 	.short	(.L_31 - .L_30)


	//   ....[0]....
.L_30:
        /*005c*/ 	.word	0x00000070


	//   ....[1]....
        /*0060*/ 	.word	0x000001e0


	//----- nvinfo : EIATTR_MAX_THREADS
	.align		4
.L_31:
        /*0064*/ 	.byte	0x04, 0x05
        /*0066*/ 	.short	(.L_33 - .L_32)
.L_32:
        /*0068*/ 	.word	0x00000100
        /*006c*/ 	.word	0x00000001
        /*0070*/ 	.word	0x00000001


	//----- nvinfo : EIATTR_CBANK_PARAM_SIZE
	.align		4
.L_33:
        /*0074*/ 	.byte	0x03, 0x19
        /*0076*/ 	.short	0x001c


	//----- nvinfo : EIATTR_PARAM_CBANK
	.align		4
        /*0078*/ 	.byte	0x04, 0x0a
        /*007a*/ 	.short	(.L_35 - .L_34)
	.align		4
.L_34:
        /*007c*/ 	.word	index@(.nv.constant0._Z19limitedBlocksKernelPfS_S_i)
        /*0080*/ 	.short	0x0380
        /*0082*/ 	.short	0x001c


	//----- nvinfo : EIATTR_SW_WAR
	.align		4
.L_35:
        /*0084*/ 	.byte	0x04, 0x36
        /*0086*/ 	.short	(.L_37 - .L_36)
.L_36:
        /*0088*/ 	.word	0x00000008
.L_37:


//--------------------- .nv.info._Z18highRegisterKernelPfS_S_i --------------------------
	.section	.nv.info._Z18highRegisterKernelPfS_S_i,"",@"SHT_CUDA_INFO"
	.sectionflags	@""
	.align	4


	//----- nvinfo : EIATTR_CUDA_API_VERSION
	.align		4
        /*0000*/ 	.byte	0x04, 0x37
        /*0002*/ 	.short	(.L_39 - .L_38)
.L_38:
        /*0004*/ 	.word	0x00000082


	//----- nvinfo : EIATTR_KPARAM_INFO
	.align		4
.L_39:
        /*0008*/ 	.byte	0x04, 0x17
        /*000a*/ 	.short	(.L_41 - .L_40)
.L_40:
        /*000c*/ 	.word	0x00000000
        /*0010*/ 	.short	0x0003
        /*0012*/ 	.short	0x0018
        /*0014*/ 	.byte	0x00, 0xf0, 0x11, 0x00


	//----- nvinfo : EIATTR_KPARAM_INFO
	.align		4
.L_41:
        /*0018*/ 	.byte	0x04, 0x17
        /*001a*/ 	.short	(.L_43 - .L_42)
.L_42:
        /*001c*/ 	.word	0x00000000
        /*0020*/ 	.short	0x0002
        /*0022*/ 	.short	0x0010
        /*0024*/ 	.byte	0x00, 0xf5, 0x21, 0x00


	//----- nvinfo : EIATTR_KPARAM_INFO
	.align		4
.L_43:
        /*0028*/ 	.byte	0x04, 0x17
        /*002a*/ 	.short	(.L_45 - .L_44)
.L_44:
        /*002c*/ 	.word	0x00000000
        /*0030*/ 	.short	0x0001
        /*0032*/ 	.short	0x0008
        /*0034*/ 	.byte	0x00, 0xf5, 0x21, 0x00


	//----- nvinfo : EIATTR_KPARAM_INFO
	.align		4
.L_45:
        /*0038*/ 	.byte	0x04, 0x17
        /*003a*/ 	.short	(.L_47 - .L_46)
.L_46:
        /*003c*/ 	.word	0x00000000
        /*0040*/ 	.short	0x0000
        /*0042*/ 	.short	0x0000
        /*0044*/ 	.byte	0x00, 0xf5, 0x21, 0x00


	//----- nvinfo : EIATTR_SPARSE_MMA_MASK
	.align		4
.L_47:
        /*0048*/ 	.byte	0x03, 0x50
        /*004a*/ 	.short	0x0000


	//----- nvinfo : EIATTR_MAXREG_COUNT
	.align		4
        /*004c*/ 	.byte	0x03, 0x1b
        /*004e*/ 	.short	0x00ff


	//----- nvinfo : EIATTR_MERCURY_ISA_VERSION
	.align		4
        /*0050*/ 	.byte	0x03, 0x5f
        /*0052*/ 	.short	0x0101


	//----- nvinfo : EIATTR_VRC_CTA_INIT_COUNT
	.align		4
        /*0054*/ 	.byte	0x02, 0x4a
	.zero		1
	.zero		1


	//----- nvinfo : EIATTR_EXIT_INSTR_OFFSETS
	.align		4
        /*0058*/ 	.byte	0x04, 0x1c
        /*005a*/ 	.short	(.L_49 - .L_48)


	//   ....[0]....
.L_48:
        /*005c*/ 	.word	0x00000070


	//   ....[1]....
        /*0060*/ 	.word	0x00000420


	//----- nvinfo : EIATTR_CRS_STACK_SIZE
	.align		4
.L_49:
        /*0064*/ 	.byte	0x04, 0x1e
        /*0066*/ 	.short	(.L_51 - .L_50)
.L_50:
        /*0068*/ 	.word	0x00000000


	//----- nvinfo : EIATTR_CBANK_PARAM_SIZE
	.align		4
.L_51:
        /*006c*/ 	.byte	0x03, 0x19
        /*006e*/ 	.short	0x001c


	//----- nvinfo : EIATTR_PARAM_CBANK
	.align		4
        /*0070*/ 	.byte	0x04, 0x0a
        /*0072*/ 	.short	(.L_53 - .L_52)
	.align		4
.L_52:
        /*0074*/ 	.word	index@(.nv.constant0._Z18highRegisterKernelPfS_S_i)
        /*0078*/ 	.short	0x0380
        /*007a*/ 	.short	0x001c


	//----- nvinfo : EIATTR_SW_WAR
	.align		4
.L_53:
        /*007c*/ 	.byte	0x04, 0x36
        /*007e*/ 	.short	(.L_55 - .L_54)
.L_54:
        /*0080*/ 	.word	0x00000008
.L_55:


//--------------------- .nv.info._Z12simpleKernelPfS_S_i --------------------------
	.section	.nv.info._Z12simpleKernelPfS_S_i,"",@"SHT_CUDA_INFO"
	.sectionflags	@""
	.align	4


	//----- nvinfo : EIATTR_CUDA_API_VERSION
	.align		4
        /*0000*/ 	.byte	0x04, 0x37
        /*0002*/ 	.short	(.L_57 - .L_56)
.L_56:
        /*0004*/ 	.word	0x00000082


	//----- nvinfo : EIATTR_KPARAM_INFO
	.align		4
.L_57:
        /*0008*/ 	.byte	0x04, 0x17
        /*000a*/ 	.short	(.L_59 - .L_58)
.L_58:
        /*000c*/ 	.word	0x00000000
        /*0010*/ 	.short	0x0003
        /*0012*/ 	.short	0x0018
        /*0014*/ 	.byte	0x00, 0xf0, 0x11, 0x00


	//----- nvinfo : EIATTR_KPARAM_INFO
	.align		4
.L_59:
        /*0018*/ 	.byte	0x04, 0x17
        /*001a*/ 	.short	(.L_61 - .L_60)
.L_60:
        /*001c*/ 	.word	0x00000000
        /*0020*/ 	.short	0x0002
        /*0022*/ 	.short	0x0010
        /*0024*/ 	.byte	0x00, 0xf5, 0x21, 0x00


	//----- nvinfo : EIATTR_KPARAM_INFO
	.align		4
.L_61:
        /*0028*/ 	.byte	0x04, 0x17
        /*002a*/ 	.short	(.L_63 - .L_62)
.L_62:
        /*002c*/ 	.word	0x00000000
        /*0030*/ 	.short	0x0001
        /*0032*/ 	.short	0x0008
        /*0034*/ 	.byte	0x00, 0xf5, 0x21, 0x00


	//----- nvinfo : EIATTR_KPARAM_INFO
	.align		4
.L_63:
        /*0038*/ 	.byte	0x04, 0x17
        /*003a*/ 	.short	(.L_65 - .L_64)
.L_64:
        /*003c*/ 	.word	0x00000000
        /*0040*/ 	.short	0x0000
        /*0042*/ 	.short	0x0000
        /*0044*/ 	.byte	0x00, 0xf5, 0x21, 0x00


	//----- nvinfo : EIATTR_SPARSE_MMA_MASK
	.align		4
.L_65:
        /*0048*/ 	.byte	0x03, 0x50
        /*004a*/ 	.short	0x0000


	//----- nvinfo : EIATTR_MAXREG_COUNT
	.align		4
        /*004c*/ 	.byte	0x03, 0x1b
        /*004e*/ 	.short	0x00ff


	//----- nvinfo : EIATTR_MERCURY_ISA_VERSION
	.align		4
        /*0050*/ 	.byte	0x03, 0x5f
        /*0052*/ 	.short	0x0101


	//----- nvinfo : EIATTR_VRC_CTA_INIT_COUNT
	.align		4
        /*0054*/ 	.byte	0x02, 0x4a
	.zero		1
	.zero		1


	//----- nvinfo : EIATTR_EXIT_INSTR_OFFSETS
	.align		4
        /*0058*/ 	.byte	0x04, 0x1c
        /*005a*/ 	.short	(.L_67 - .L_66)


	//   ....[0]....
.L_66:
        /*005c*/ 	.word	0x00000070


	//   ....[1]....
        /*0060*/ 	.word	0x00000130


	//----- nvinfo : EIATTR_CBANK_PARAM_SIZE
	.align		4
.L_67:
        /*0064*/ 	.byte	0x03, 0x19
        /*0066*/ 	.short	0x001c


	//----- nvinfo : EIATTR_PARAM_CBANK
	.align		4
        /*0068*/ 	.byte	0x04, 0x0a
        /*006a*/ 	.short	(.L_69 - .L_68)
	.align		4
.L_68:
        /*006c*/ 	.word	index@(.nv.constant0._Z12simpleKernelPfS_S_i)
        /*0070*/ 	.short	0x0380
        /*0072*/ 	.short	0x001c


	//----- nvinfo : EIATTR_SW_WAR
	.align		4
.L_69:
        /*0074*/ 	.byte	0x04, 0x36
        /*0076*/ 	.short	(.L_71 - .L_70)
.L_70:
        /*0078*/ 	.word	0x00000008
.L_71:


//--------------------- .nv.callgraph             --------------------------
	.section	.nv.callgraph,"",@"SHT_CUDA_CALLGRAPH"
	.align	4
	.sectionentsize	8
	.align		4
        /*0000*/ 	.word	0x00000000
	.align		4
        /*0004*/ 	.word	0xffffffff
	.align		4
        /*0008*/ 	.word	0x00000000
	.align		4
        /*000c*/ 	.word	0xfffffffe
	.align		4
        /*0010*/ 	.word	0x00000000
	.align		4
        /*0014*/ 	.word	0xfffffffd
	.align		4
        /*0018*/ 	.word	0x00000000
	.align		4
        /*001c*/ 	.word	0xfffffffc


//--------------------- .text._Z19limitedBlocksKernelPfS_S_i --------------------------
	.section	.text._Z19limitedBlocksKernelPfS_S_i,"ax",@progbits
	.align	128
        .global         _Z19limitedBlocksKernelPfS_S_i
        .type           _Z19limitedBlocksKernelPfS_S_i,@function
        .size           _Z19limitedBlocksKernelPfS_S_i,(.L_x_17 - _Z19limitedBlocksKernelPfS_S_i)
        .other          _Z19limitedBlocksKernelPfS_S_i,@"STO_CUDA_ENTRY STV_DEFAULT"
_Z19limitedBlocksKernelPfS_S_i:
.text._Z19limitedBlocksKernelPfS_S_i:
[----:B------:R-:W-:Y:S01]  /*0000*/  LDC R1, c[0x0][0x37c] ;  /* 0x0000df00ff017b82 */ /* 0x000fe20000000800 */
[----:B------:R-:W0:Y:S07]  /*0010*/  S2R R0, SR_TID.X ;  /* 0x0000000000007919 */ /* 0x000e2e0000002100 */
[----:B------:R-:W0:Y:S01]  /*0020*/  S2UR UR4, SR_CTAID.X ;  /* 0x00000000000479c3 */ /* 0x000e220000002500 */
[----:B------:R-:W1:Y:S07]  /*0030*/  LDCU UR5, c[0x0][0x398] ;  /* 0x00007300ff0577ac */ /* 0x000e6e0008000800 */
[----:B------:R-:W0:Y:S02]  /*0040*/  LDC R9, c[0x0][0x360] ;  /* 0x0000d800ff097b82 */ /* 0x000e240000000800 */
[----:B0-----:R-:W-:-:S05]  /*0050*/  IMAD R9, R9, UR4, R0 ;  /* 0x0000000409097c24 */ /* 0x001fca000f8e0200 */
[----:B-1----:R-:W-:-:S13]  /*0060*/  ISETP.GE.AND P0, PT, R9, UR5, PT ;  /* 0x0000000509007c0c */ /* 0x002fda000bf06270 */
[----:B------:R-:W-:Y:S05]  /*0070*/  @P0 EXIT ;  /* 0x000000000000094d */ /* 0x000fea0003800000 */
[----:B------:R-:W0:Y:S01]  /*0080*/  LDC.64 R2, c[0x0][0x380] ;  /* 0x0000e000ff027b82 */ /* 0x000e220000000a00 */
[----:B------:R-:W1:Y:S07]  /*0090*/  LDCU.64 UR4, c[0x0][0x358] ;  /* 0x00006b00ff0477ac */ /* 0x000e6e0008000a00 */
[----:B------:R-:W2:Y:S01]  /*00a0*/  LDC.64 R4, c[0x0][0x388] ;  /* 0x0000e200ff047b82 */ /* 0x000ea20000000a00 */
[----:B------:R-:W-:-:S07]  /*00b0*/  HFMA2 R11, -RZ, RZ, 1.8759765625, 7.6796875 ;  /* 0x3f8147aeff0b7431 */ /* 0x000fce00000001ff */
[----:B------:R-:W3:Y:S01]  /*00c0*/  LDC.64 R6, c[0x0][0x390] ;  /* 0x0000e400ff067b82 */ /* 0x000ee20000000a00 */
[----:B0-----:R-:W-:-:S06]  /*00d0*/  IMAD.WIDE R2, R9, 0x4, R2 ;  /* 0x0000000409027825 */ /* 0x001fcc00078e0202 */
[----:B-1----:R-:W4:Y:S01]  /*00e0*/  LDG.E R2, desc[UR4][R2.64] ;  /* 0x0000000402027981 */ /* 0x002f22000c1e1900 */
[----:B--2---:R-:W-:-:S06]  /*00f0*/  IMAD.WIDE R4, R9, 0x4, R4 ;  /* 0x0000000409047825 */ /* 0x004fcc00078e0204 */
[----:B------:R-:W4:Y:S02]  /*0100*/  LDG.E R5, desc[UR4][R4.64] ;  /* 0x0000000404057981 */ /* 0x000f24000c1e1900 */
[----:B----4-:R-:W-:-:S04]  /*0110*/  FADD R0, R2, R5 ;  /* 0x0000000502007221 */ /* 0x010fc80000000000 */
[----:B------:R-:W-:-:S04]  /*0120*/  FFMA R0, R0, R11, 0.0099999997764825820923 ;  /* 0x3c23d70a00007423 */ /* 0x000fc8000000000b */
[----:B------:R-:W-:-:S04]  /*0130*/  FFMA R0, R0, R11, 0.0099999997764825820923 ;  /* 0x3c23d70a00007423 */ /* 0x000fc8000000000b */
[----:B------:R-:W-:-:S04]  /*0140*/  FFMA R0, R0, R11, 0.0099999997764825820923 ;  /* 0x3c23d70a00007423 */ /* 0x000fc8000000000b */
[----:B------:R-:W-:-:S04]  /*0150*/  FFMA R0, R0, R11, 0.0099999997764825820923 ;  /* 0x3c23d70a00007423 */ /* 0x000fc8000000000b */
[----:B------:R-:W-:-:S04]  /*0160*/  FFMA R0, R0, R11, 0.0099999997764825820923 ;  /* 0x3c23d70a00007423 */ /* 0x000fc8000000000b */
[----:B------:R-:W-:-:S04]  /*0170*/  FFMA R0, R0, R11, 0.0099999997764825820923 ;  /* 0x3c23d70a00007423 */ /* 0x000fc8000000000b */
[----:B------:R-:W-:-:S04]  /*0180*/  FFMA R0, R0, R11, 0.0099999997764825820923 ;  /* 0x3c23d70a00007423 */ /* 0x000fc8000000000b */
[----:B------:R-:W-:-:S04]  /*0190*/  FFMA R0, R0, R11, 0.0099999997764825820923 ;  /* 0x3c23d70a00007423 */ /* 0x000fc8000000000b */
[----:B------:R-:W-:Y:S01]  /*01a0*/  FFMA R0, R0, R11, 0.0099999997764825820923 ;  /* 0x3c23d70a00007423 */ /* 0x000fe2000000000b */
[----:B---3--:R-:W-:-:S04]  /*01b0*/  IMAD.WIDE R2, R9, 0x4, R6 ;  /* 0x0000000409027825 */ /* 0x008fc800078e0206 */
[----:B------:R-:W-:-:S05]  /*01c0*/  FFMA R5, R0, R11, 0.0099999997764825820923 ;  /* 0x3c23d70a00057423 */ /* 0x000fca000000000b */
[----:B------:R-:W-:Y:S01]  /*01d0*/  STG.E desc[UR4][R2.64], R5 ;  /* 0x0000000502007986 */ /* 0x000fe2000c101904 */
[----:B------:R-:W-:Y:S05]  /*01e0*/  EXIT ;  /* 0x000000000000794d */ /* 0x000fea0003800000 */
.L_x_0:
[----:B------:R-:W-:-:S00]  /*01f0*/  BRA `(.L_x_0) ;  /* 0xfffffffc00fc7947 */ /* 0x000fc0000383ffff */
[----:B------:R-:W-:-:S00]  /*0200*/  NOP ;  /* 0x0000000000007918 */ /* 0x000fc00000000000 */
[----:B------:R-:W-:-:S00]  /*0210*/  NOP ;  /* 0x0000000000007918 */ /* 0x000fc00000000000 */
[----:B------:R-:W-:-:S00]  /*0220*/  NOP ;  /* 0x0000000000007918 */ /* 0x000fc00000000000 */
[----:B------:R-:W-:-:S00]  /*0230*/  NOP ;  /* 0x0000000000007918 */ /* 0x000fc00000000000 */
[----:B------:R-:W-:-:S00]  /*0240*/  NOP ;  /* 0x0000000000007918 */ /* 0x000fc00000000000 */
[----:B------:R-:W-:-:S00]  /*0250*/  NOP ;  /* 0x0000000000007918 */ /* 0x000fc00000000000 */
[----:B------:R-:W-:-:S00]  /*0260*/  NOP ;  /* 0x0000000000007918 */ /* 0x000fc00000000000 */
[----:B------:R-:W-:-:S00]  /*0270*/  NOP ;  /* 0x0000000000007918 */ /* 0x000fc00000000000 */
.L_x_17:


//--------------------- .text._Z18highRegisterKernelPfS_S_i --------------------------
	.section	.text._Z18highRegisterKernelPfS_S_i,"ax",@progbits
	.align	128
        .global         _Z18highRegisterKernelPfS_S_i
        .type           _Z18highRegisterKernelPfS_S_i,@function
        .size           _Z18highRegisterKernelPfS_S_i,(.L_x_16 - _Z18highRegisterKernelPfS_S_i)
        .other          _Z18highRegisterKernelPfS_S_i,@"STO_CUDA_ENTRY STV_DEFAULT"
_Z18highRegisterKernelPfS_S_i:
.text._Z18highRegisterKernelPfS_S_i:
        /* <DEDUP_REMOVED lines=11> */
[----:B0-----:R-:W-:-:S06]  /*00b0*/  IMAD.WIDE R4, R2, 0x4, R4 ;  /* 0x0000000402047825 */ /* 0x001fcc00078e0204 */
[----:B-1----:R-:W3:Y:S01]  /*00c0*/  LDG.E R4, desc[UR4][R4.64] ;  /* 0x0000000404047981 */ /* 0x002ee2000c1e1900 */
[----:B--2---:R-:W-:-:S06]  /*00d0*/  IMAD.WIDE R6, R2, 0x4, R6 ;  /* 0x0000000402067825 */ /* 0x004fcc00078e0206 */
[----:B------:R-:W3:Y:S01]  /*00e0*/  LDG.E R7, desc[UR4][R6.64] ;  /* 0x0000000406077981 */ /* 0x000ee2000c1e1900 */
[----:B------:R-:W-:Y:S01]  /*00f0*/  BSSY.RECONVERGENT B0, `(.L_x_1) ;  /* 0x000002f000007945 */ /* 0x000fe20003800200 */
[C-C-:B---3--:R-:W-:Y:S01]  /*0100*/  FADD R3, R4.reuse, R7.reuse ;  /* 0x0000000704037221 */ /* 0x148fe20000000000 */
[----:B------:R-:W-:-:S03]  /*0110*/  FADD R0, R4, -R7 ;  /* 0x8000000704007221 */ /* 0x000fc60000000000 */
[CC--:B------:R-:W-:Y:S01]  /*0120*/  FFMA R9, R4.reuse, R7.reuse, R3 ;  /* 0x0000000704097223 */ /* 0x0c0fe20000000003 */
[--C-:B------:R-:W-:Y:S01]  /*0130*/  FADD R8, R3, R0.reuse ;  /* 0x0000000003087221 */ /* 0x100fe20000000000 */
[----:B------:R-:W-:-:S03]  /*0140*/  FFMA R3, R4, R7, R0 ;  /* 0x0000000704037223 */ /* 0x000fc60000000000 */
[C---:B------:R-:W-:Y:S01]  /*0150*/  FMUL R10, R8.reuse, R9 ;  /* 0x00000009080a7220 */ /* 0x040fe20000400000 */
[----:B------:R-:W-:-:S03]  /*0160*/  FMUL R0, R8, R3 ;  /* 0x0000000308007220 */ /* 0x000fc60000400000 */
[CC--:B------:R-:W-:Y:S01]  /*0170*/  FFMA R10, R3.reuse, R9.reuse, R10 ;  /* 0x00000009030a7223 */ /* 0x0c0fe2000000000a */
[-CC-:B------:R-:W-:Y:S01]  /*0180*/  FFMA R3, R3, R9.reuse, R0.reuse ;  /* 0x0000000903037223 */ /* 0x180fe20000000000 */
[----:B------:R-:W-:-:S03]  /*0190*/  FFMA R0, R8, R9, R0 ;  /* 0x0000000908007223 */ /* 0x000fc60000000000 */
[C---:B------:R-:W-:Y:S01]  /*01a0*/  FADD R5, R3.reuse, -R10 ;  /* 0x8000000a03057221 */ /* 0x040fe20000000000 */
[--C-:B------:R-:W-:Y:S01]  /*01b0*/  FADD R3, -R3, R0.reuse ;  /* 0x0000000003037221 */ /* 0x100fe20000000100 */
[----:B------:R-:W-:-:S03]  /*01c0*/  FADD R0, R10, -R0 ;  /* 0x800000000a007221 */ /* 0x000fc60000000000 */
[C---:B------:R-:W-:Y:S01]  /*01d0*/  FMUL R7, R5.reuse, R3 ;  /* 0x0000000305077220 */ /* 0x040fe20000400000 */
[----:B------:R-:W-:-:S03]  /*01e0*/  FMUL R6, R5, R0 ;  /* 0x0000000005067220 */ /* 0x000fc60000400000 */
[CC--:B------:R-:W-:Y:S01]  /*01f0*/  FFMA R7, R0.reuse, R3.reuse, R7 ;  /* 0x0000000300077223 */ /* 0x0c0fe20000000007 */
[-CC-:B------:R-:W-:Y:S01]  /*0200*/  FFMA R0, R0, R3.reuse, R6.reuse ;  /* 0x0000000300007223 */ /* 0x180fe20000000006 */
[----:B------:R-:W-:-:S03]  /*0210*/  FFMA R3, R5, R3, R6 ;  /* 0x0000000305037223 */ /* 0x000fc60000000006 */
[C---:B------:R-:W-:Y:S01]  /*0220*/  FADD R5, R0.reuse, -R7 ;  /* 0x8000000700057221 */ /* 0x040fe20000000000 */
[--C-:B------:R-:W-:Y:S01]  /*0230*/  FADD R6, R7, -R3.reuse ;  /* 0x8000000307067221 */ /* 0x100fe20000000000 */
[----:B------:R-:W-:Y:S01]  /*0240*/  FADD R0, -R0, R3 ;  /* 0x0000000300007221 */ /* 0x000fe20000000100 */
[----:B------:R-:W-:Y:S02]  /*0250*/  FADD R3, R4, 1 ;  /* 0x3f80000004037421 */ /* 0x000fe40000000000 */
[C---:B------:R-:W-:Y:S01]  /*0260*/  FADD R4, R5.reuse, R6 ;  /* 0x0000000605047221 */ /* 0x040fe20000000000 */
[--C-:B------:R-:W-:Y:S01]  /*0270*/  FADD R7, R5, R0.reuse ;  /* 0x0000000005077221 */ /* 0x100fe20000000000 */
[----:B------:R-:W-:-:S03]  /*0280*/  FADD R5, R6, R0 ;  /* 0x0000000006057221 */ /* 0x000fc60000000000 */
[C---:B------:R-:W-:Y:S01]  /*0290*/  FMUL R6, R4.reuse, R7 ;  /* 0x0000000704067220 */ /* 0x040fe20000400000 */
[C---:B------:R-:W-:Y:S01]  /*02a0*/  FMUL R0, R4.reuse, R5 ;  /* 0x0000000504007220 */ /* 0x040fe20000400000 */
[----:B------:R-:W0:Y:S02]  /*02b0*/  MUFU.RCP R8, R3 ;  /* 0x0000000300087308 */ /* 0x000e240000001000 */
[CC--:B------:R-:W-:Y:S01]  /*02c0*/  FFMA R6, R5.reuse, R7.reuse, R6 ;  /* 0x0000000705067223 */ /* 0x0c0fe20000000006 */
[-CC-:B------:R-:W-:Y:S01]  /*02d0*/  FFMA R5, R5, R7.reuse, R0.reuse ;  /* 0x0000000705057223 */ /* 0x180fe20000000000 */
[----:B------:R-:W-:-:S03]  /*02e0*/  FFMA R0, R4, R7, R0 ;  /* 0x0000000704007223 */ /* 0x000fc60000000000 */
[C---:B------:R-:W-:Y:S01]  /*02f0*/  FADD R4, R5.reuse, -R6 ;  /* 0x8000000605047221 */ /* 0x040fe20000000000 */
[--C-:B------:R-:W-:Y:S01]  /*0300*/  FADD R7, R6, -R0.reuse ;  /* 0x8000000006077221 */ /* 0x100fe20000000000 */
[----:B------:R-:W-:-:S03]  /*0310*/  FADD R0, -R5, R0 ;  /* 0x0000000005007221 */ /* 0x000fc60000000100 */
[----:B------:R-:W-:-:S04]  /*0320*/  FADD R7, R4, R7 ;  /* 0x0000000704077221 */ /* 0x000fc80000000000 */
[----:B------:R-:W-:Y:S01]  /*0330*/  FADD R0, R0, R7 ;  /* 0x0000000700007221 */ /* 0x000fe20000000000 */
[----:B0-----:R-:W-:-:S03]  /*0340*/  FFMA R5, -R3, R8, 1 ;  /* 0x3f80000003057423 */ /* 0x001fc60000000108 */
[----:B------:R-:W0:Y:S01]  /*0350*/  FCHK P0, R0, R3 ;  /* 0x0000000300007302 */ /* 0x000e220000000000 */
[----:B------:R-:W-:-:S04]  /*0360*/  FFMA R5, R8, R5, R8 ;  /* 0x0000000508057223 */ /* 0x000fc80000000008 */
[----:B------:R-:W-:-:S04]  /*0370*/  FFMA R4, R0, R5, RZ ;  /* 0x0000000500047223 */ /* 0x000fc800000000ff */
[----:B------:R-:W-:-:S04]  /*0380*/  FFMA R6, -R3, R4, R0 ;  /* 0x0000000403067223 */ /* 0x000fc80000000100 */
[----:B------:R-:W-:Y:S01]  /*0390*/  FFMA R7, R5, R6, R4 ;  /* 0x0000000605077223 */ /* 0x000fe20000000004 */
[----:B0-----:R-:W-:Y:S06]  /*03a0*/  @!P0 BRA `(.L_x_2) ;  /* 0x00000000000c8947 */ /* 0x001fec0003800000 */
[----:B------:R-:W-:-:S07]  /*03b0*/  MOV R4, 0x3d0 ;  /* 0x000003d000047802 */ /* 0x000fce0000000f00 */
[----:B------:R-:W-:Y:S05]  /*03c0*/  CALL.REL.NOINC `($__internal_0_$__cuda_sm3x_div_rn_noftz_f32_slowpath) ;  /* 0x0000000000187944 */ /* 0x000fea0003c00000 */
[----:B------:R-:W-:-:S07]  /*03d0*/  MOV R7, R0 ;  /* 0x0000000000077202 */ /* 0x000fce0000000f00 */
.L_x_2:
[----:B------:R-:W-:Y:S05]  /*03e0*/  BSYNC.RECONVERGENT B0 ;  /* 0x0000000000007941 */ /* 0x000fea0003800200 */
.L_x_1:
[----:B------:R-:W0:Y:S02]  /*03f0*/  LDC.64 R4, c[0x0][0x390] ;  /* 0x0000e400ff047b82 */ /* 0x000e240000000a00 */
[----:B0-----:R-:W-:-:S05]  /*0400*/  IMAD.WIDE R2, R2, 0x4, R4 ;  /* 0x0000000402027825 */ /* 0x001fca00078e0204 */
[----:B------:R-:W-:Y:S01]  /*0410*/  STG.E desc[UR4][R2.64], R7 ;  /* 0x0000000702007986 */ /* 0x000fe2000c101904 */
[----:B------:R-:W-:Y:S05]  /*0420*/  EXIT ;  /* 0x000000000000794d */ /* 0x000fea0003800000 */
        .weak           $__internal_0_$__cuda_sm3x_div_rn_noftz_f32_slowpath
        .type           $__internal_0_$__cuda_sm3x_div_rn_noftz_f32_slowpath,@function
        .size           $__internal_0_$__cuda_sm3x_div_rn_noftz_f32_slowpath,(.L_x_16 - $__internal_0_$__cuda_sm3x_div_rn_noftz_f32_slowpath)
$__internal_0_$__cuda_sm3x_div_rn_noftz_f32_slowpath:
[----:B------:R-:W-:Y:S01]  /*0430*/  SHF.R.U32.HI R6, RZ, 0x17, R3 ;  /* 0x00000017ff067819 */ /* 0x000fe20000011603 */
[----:B------:R-:W-:Y:S01]  /*0440*/  BSSY.RECONVERGENT B1, `(.L_x_3) ;  /* 0x0000064000017945 */ /* 0x000fe20003800200 */
[----:B------:R-:W-:Y:S02]  /*0450*/  SHF.R.U32.HI R5, RZ, 0x17, R0 ;  /* 0x00000017ff057819 */ /* 0x000fe40000011600 */
[----:B------:R-:W-:Y:S02]  /*0460*/  LOP3.LUT R6, R6, 0xff, RZ, 0xc0, !PT ;  /* 0x000000ff06067812 */ /* 0x000fe400078ec0ff */
[----:B------:R-:W-:Y:S02]  /*0470*/  LOP3.LUT R5, R5, 0xff, RZ, 0xc0, !PT ;  /* 0x000000ff05057812 */ /* 0x000fe400078ec0ff */
[----:B------:R-:W-:Y:S02]  /*0480*/  IADD3 R11, PT, PT, R6, -0x1, RZ ;  /* 0xffffffff060b7810 */ /* 0x000fe40007ffe0ff */
[----:B------:R-:W-:Y:S01]  /*0490*/  MOV R7, R0 ;  /* 0x0000000000077202 */ /* 0x000fe20000000f00 */
[----:B------:R-:W-:Y:S01]  /*04a0*/  VIADD R10, R5, 0xffffffff ;  /* 0xffffffff050a7836 */ /* 0x000fe20000000000 */
[----:B------:R-:W-:-:S02]  /*04b0*/  ISETP.GT.U32.AND P0, PT, R11, 0xfd, PT ;  /* 0x000000fd0b00780c */ /* 0x000fc40003f04070 */
[----:B------:R-:W-:Y:S02]  /*04c0*/  MOV R8, R3 ;  /* 0x0000000300087202 */ /* 0x000fe40000000f00 */
[----:B------:R-:W-:-:S13]  /*04d0*/  ISETP.GT.U32.OR P0, PT, R10, 0xfd, P0 ;  /* 0x000000fd0a00780c */ /* 0x000fda0000704470 */
[----:B------:R-:W-:Y:S01]  /*04e0*/  @!P0 IMAD.MOV.U32 R9, RZ, RZ, RZ ;  /* 0x000000ffff098224 */ /* 0x000fe200078e00ff */
[----:B------:R-:W-:Y:S06]  /*04f0*/  @!P0 BRA `(.L_x_4) ;  /* 0x00000000005c8947 */ /* 0x000fec0003800000 */
[----:B------:R-:W-:Y:S02]  /*0500*/  FSETP.GTU.FTZ.AND P0, PT, |R0|, +INF , PT ;  /* 0x7f8000000000780b */ /* 0x000fe40003f1c200 */
[----:B------:R-:W-:-:S04]  /*0510*/  FSETP.GTU.FTZ.AND P1, PT, |R3|, +INF , PT ;  /* 0x7f8000000300780b */ /* 0x000fc80003f3c200 */
[----:B------:R-:W-:-:S13]  /*0520*/  PLOP3.LUT P0, PT, P0, P1, PT, 0xf8, 0x8f ;  /* 0x00000000008f781c */ /* 0x000fda0000703f70 */
[----:B------:R-:W-:Y:S05]  /*0530*/  @P0 BRA `(.L_x_5) ;  /* 0x00000004004c0947 */ /* 0x000fea0003800000 */
[----:B------:R-:W-:-:S13]  /*0540*/  LOP3.LUT P0, RZ, R8, 0x7fffffff, R7, 0xc8, !PT ;  /* 0x7fffffff08ff7812 */ /* 0x000fda000780c807 */
[----:B------:R-:W-:Y:S05]  /*0550*/  @!P0 BRA `(.L_x_6) ;  /* 0x00000004003c8947 */ /* 0x000fea0003800000 */
[C---:B------:R-:W-:Y:S02]  /*0560*/  FSETP.NEU.FTZ.AND P2, PT, |R0|.reuse, +INF , PT ;  /* 0x7f8000000000780b */ /* 0x040fe40003f5d200 */
[----:B------:R-:W-:Y:S02]  /*0570*/  FSETP.NEU.FTZ.AND P1, PT, |R3|, +INF , PT ;  /* 0x7f8000000300780b */ /* 0x000fe40003f3d200 */
[----:B------:R-:W-:-:S11]  /*0580*/  FSETP.NEU.FTZ.AND P0, PT, |R0|, +INF , PT ;  /* 0x7f8000000000780b */ /* 0x000fd60003f1d200 */
[----:B------:R-:W-:Y:S05]  /*0590*/  @!P1 BRA !P2, `(.L_x_6) ;  /* 0x00000004002c9947 */ /* 0x000fea0005000000 */
[----:B------:R-:W-:-:S04]  /*05a0*/  LOP3.LUT P2, RZ, R7, 0x7fffffff, RZ, 0xc0, !PT ;  /* 0x7fffffff07ff7812 */ /* 0x000fc8000784c0ff */
[----:B------:R-:W-:-:S13]  /*05b0*/  PLOP3.LUT P1, PT, P1, P2, PT, 0x2f, 0xf2 ;  /* 0x0000000000f2781c */ /* 0x000fda0000f24577 */
[----:B------:R-:W-:Y:S05]  /*05c0*/  @P1 BRA `(.L_x_7) ;  /* 0x0000000400181947 */ /* 0x000fea0003800000 */
[----:B------:R-:W-:-:S04]  /*05d0*/  LOP3.LUT P1, RZ, R8, 0x7fffffff, RZ, 0xc0, !PT ;  /* 0x7fffffff08ff7812 */ /* 0x000fc8000782c0ff */
[----:B------:R-:W-:-:S13]  /*05e0*/  PLOP3.LUT P0, PT, P0, P1, PT, 0x2f, 0xf2 ;  /* 0x0000000000f2781c */ /* 0x000fda0000702577 */
[----:B------:R-:W-:Y:S05]  /*05f0*/  @P0 BRA `(.L_x_8) ;  /* 0x0000000400000947 */ /* 0x000fea0003800000 */
[----:B------:R-:W-:Y:S02]  /*0600*/  ISETP.GE.AND P0, PT, R10, RZ, PT ;  /* 0x000000ff0a00720c */ /* 0x000fe40003f06270 */
[----:B------:R-:W-:-:S11]  /*0610*/  ISETP.GE.AND P1, PT, R11, RZ, PT ;  /* 0x000000ff0b00720c */ /* 0x000fd60003f26270 */
[----:B------:R-:W-:Y:S01]  /*0620*/  @P0 MOV R9, RZ ;  /* 0x000000ff00090202 */ /* 0x000fe20000000f00 */
[----:B------:R-:W-:Y:S01]  /*0630*/  @!P0 FFMA R7, R0, 1.84467440737095516160e+19, RZ ;  /* 0x5f80000000078823 */ /* 0x000fe200000000ff */
[----:B------:R-:W-:Y:S01]  /*0640*/  @!P0 MOV R9, 0xffffffc0 ;  /* 0xffffffc000098802 */ /* 0x000fe20000000f00 */
[----:B------:R-:W-:-:S04]  /*0650*/  @!P1 FFMA R8, R3, 1.84467440737095516160e+19, RZ ;  /* 0x5f80000003089823 */ /* 0x000fc800000000ff */
[----:B------:R-:W-:-:S07]  /*0660*/  @!P1 VIADD R9, R9, 0x40 ;  /* 0x0000004009099836 */ /* 0x000fce0000000000 */
.L_x_4:
[----:B------:R-:W-:Y:S01]  /*0670*/  LEA R3, R6, 0xc0800000, 0x17 ;  /* 0xc080000006037811 */ /* 0x000fe200078eb8ff */
[----:B------:R-:W-:Y:S01]  /*0680*/  BSSY.RECONVERGENT B2, `(.L_x_9) ;  /* 0x0000036000027945 */ /* 0x000fe20003800200 */
[----:B------:R-:W-:Y:S02]  /*0690*/  IADD3 R5, PT, PT, R5, -0x7f, RZ ;  /* 0xffffff8105057810 */ /* 0x000fe40007ffe0ff */
[----:B------:R-:W-:Y:S02]  /*06a0*/  IADD3 R3, PT, PT, -R3, R8, RZ ;  /* 0x0000000803037210 */ /* 0x000fe40007ffe1ff */
[C---:B------:R-:W-:Y:S01]  /*06b0*/  IADD3 R6, PT, PT, R5.reuse, 0x7f, -R6 ;  /* 0x0000007f05067810 */ /* 0x040fe20007ffe806 */
[----:B------:R-:W-:Y:S01]  /*06c0*/  IMAD R0, R5, -0x800000, R7 ;  /* 0xff80000005007824 */ /* 0x000fe200078e0207 */
[----:B------:R-:W0:Y:S01]  /*06d0*/  MUFU.RCP R8, R3 ;  /* 0x0000000300087308 */ /* 0x000e220000001000 */
[----:B------:R-:W-:Y:S02]  /*06e0*/  FADD.FTZ R11, -R3, -RZ ;  /* 0x800000ff030b7221 */ /* 0x000fe40000010100 */
[----:B------:R-:W-:-:S02]  /*06f0*/  IMAD.IADD R6, R6, 0x1, R9 ;  /* 0x0000000106067824 */ /* 0x000fc400078e0209 */
[----:B0-----:R-:W-:-:S04]  /*0700*/  FFMA R13, R8, R11, 1 ;  /* 0x3f800000080d7423 */ /* 0x001fc8000000000b */
[----:B------:R-:W-:-:S04]  /*0710*/  FFMA R10, R8, R13, R8 ;  /* 0x0000000d080a7223 */ /* 0x000fc80000000008 */
[----:B------:R-:W-:-:S04]  /*0720*/  FFMA R7, R0, R10, RZ ;  /* 0x0000000a00077223 */ /* 0x000fc800000000ff */
[----:B------:R-:W-:-:S04]  /*0730*/  FFMA R8, R11, R7, R0 ;  /* 0x000000070b087223 */ /* 0x000fc80000000000 */
[----:B------:R-:W-:-:S04]  /*0740*/  FFMA R7, R10, R8, R7 ;  /* 0x000000080a077223 */ /* 0x000fc80000000007 */
[----:B------:R-:W-:-:S04]  /*0750*/  FFMA R8, R11, R7, R0 ;  /* 0x000000070b087223 */ /* 0x000fc80000000000 */
[----:B------:R-:W-:-:S05]  /*0760*/  FFMA R0, R10, R8, R7 ;  /* 0x000000080a007223 */ /* 0x000fca0000000007 */
[----:B------:R-:W-:-:S04]  /*0770*/  SHF.R.U32.HI R3, RZ, 0x17, R0 ;  /* 0x00000017ff037819 */ /* 0x000fc80000011600 */
[----:B------:R-:W-:-:S04]  /*0780*/  LOP3.LUT R3, R3, 0xff, RZ, 0xc0, !PT ;  /* 0x000000ff03037812 */ /* 0x000fc800078ec0ff */
[----:B------:R-:W-:-:S04]  /*0790*/  IADD3 R9, PT, PT, R3, R6, RZ ;  /* 0x0000000603097210 */ /* 0x000fc80007ffe0ff */
[----:B------:R-:W-:-:S04]  /*07a0*/  IADD3 R3, PT, PT, R9, -0x1, RZ ;  /* 0xffffffff09037810 */ /* 0x000fc80007ffe0ff */
[----:B------:R-:W-:-:S13]  /*07b0*/  ISETP.GE.U32.AND P0, PT, R3, 0xfe, PT ;  /* 0x000000fe0300780c */ /* 0x000fda0003f06070 */
[----:B------:R-:W-:Y:S05]  /*07c0*/  @!P0 BRA `(.L_x_10) ;  /* 0x0000000000808947 */ /* 0x000fea0003800000 */
[----:B------:R-:W-:-:S13]  /*07d0*/  ISETP.GT.AND P0, PT, R9, 0xfe, PT ;  /* 0x000000fe0900780c */ /* 0x000fda0003f04270 */
[----:B------:R-:W-:Y:S05]  /*07e0*/  @P0 BRA `(.L_x_11) ;  /* 0x00000000006c0947 */ /* 0x000fea0003800000 */
[----:B------:R-:W-:-:S13]  /*07f0*/  ISETP.GE.AND P0, PT, R9, 0x1, PT ;  /* 0x000000010900780c */ /* 0x000fda0003f06270 */
[----:B------:R-:W-:Y:S05]  /*0800*/  @P0 BRA `(.L_x_12) ;  /* 0x0000000000740947 */ /* 0x000fea0003800000 */
[----:B------:R-:W-:Y:S02]  /*0810*/  ISETP.GE.AND P0, PT, R9, -0x18, PT ;  /* 0xffffffe80900780c */ /* 0x000fe40003f06270 */
[----:B------:R-:W-:-:S11]  /*0820*/  LOP3.LUT R0, R0, 0x80000000, RZ, 0xc0, !PT ;  /* 0x8000000000007812 */ /* 0x000fd600078ec0ff */
[----:B------:R-:W-:Y:S05]  /*0830*/  @!P0 BRA `(.L_x_12) ;  /* 0x0000000000688947 */ /* 0x000fea0003800000 */
[CCC-:B------:R-:W-:Y:S01]  /*0840*/  FFMA.RZ R3, R10.reuse, R8.reuse, R7.reuse ;  /* 0x000000080a037223 */ /* 0x1c0fe2000000c007 */
[CCC-:B------:R-:W-:Y:S01]  /*0850*/  FFMA.RM R6, R10.reuse, R8.reuse, R7.reuse ;  /* 0x000000080a067223 */ /* 0x1c0fe20000004007 */
[C---:B------:R-:W-:Y:S02]  /*0860*/  ISETP.NE.AND P2, PT, R9.reuse, RZ, PT ;  /* 0x000000ff0900720c */ /* 0x040fe40003f45270 */
[----:B------:R-:W-:Y:S02]  /*0870*/  ISETP.NE.AND P1, PT, R9, RZ, PT ;  /* 0x000000ff0900720c */ /* 0x000fe40003f25270 */
[----:B------:R-:W-:Y:S01]  /*0880*/  LOP3.LUT R5, R3, 0x7fffff, RZ, 0xc0, !PT ;  /* 0x007fffff03057812 */ /* 0x000fe200078ec0ff */
[----:B------:R-:W-:Y:S01]  /*0890*/  FFMA.RP R3, R10, R8, R7 ;  /* 0x000000080a037223 */ /* 0x000fe20000008007 */
[----:B------:R-:W-:Y:S01]  /*08a0*/  IADD3 R8, PT, PT, R9, 0x20, RZ ;  /* 0x0000002009087810 */ /* 0x000fe20007ffe0ff */
[----:B------:R-:W-:Y:S01]  /*08b0*/  IMAD.MOV R7, RZ, RZ, -R9 ;  /* 0x000000ffff077224 */ /* 0x000fe200078e0a09 */
[----:B------:R-:W-:-:S02]  /*08c0*/  LOP3.LUT R5, R5, 0x800000, RZ, 0xfc, !PT ;  /* 0x0080000005057812 */ /* 0x000fc400078efcff */
[----:B------:R-:W-:Y:S02]  /*08d0*/  FSETP.NEU.FTZ.AND P0, PT, R3, R6, PT ;  /* 0x000000060300720b */ /* 0x000fe40003f1d000 */
[----:B------:R-:W-:Y:S02]  /*08e0*/  SHF.L.U32 R8, R5, R8, RZ ;  /* 0x0000000805087219 */ /* 0x000fe400000006ff */
[----:B------:R-:W-:Y:S02]  /*08f0*/  SEL R6, R7, RZ, P2 ;  /* 0x000000ff07067207 */ /* 0x000fe40001000000 */
[----:B------:R-:W-:Y:S02]  /*0900*/  ISETP.NE.AND P1, PT, R8, RZ, P1 ;  /* 0x000000ff0800720c */ /* 0x000fe40000f25270 */
[----:B------:R-:W-:Y:S02]  /*0910*/  SHF.R.U32.HI R6, RZ, R6, R5 ;  /* 0x00000006ff067219 */ /* 0x000fe40000011605 */
[----:B------:R-:W-:-:S02]  /*0920*/  PLOP3.LUT P0, PT, P0, P1, PT, 0xf8, 0x8f ;  /* 0x00000000008f781c */ /* 0x000fc40000703f70 */
[----:B------:R-:W-:Y:S02]  /*0930*/  SHF.R.U32.HI R8, RZ, 0x1, R6 ;  /* 0x00000001ff087819 */ /* 0x000fe40000011606 */
[----:B------:R-:W-:-:S04]  /*0940*/  SEL R3, RZ, 0x1, !P0 ;  /* 0x00000001ff037807 */ /* 0x000fc80004000000 */
[----:B------:R-:W-:-:S04]  /*0950*/  LOP3.LUT R3, R3, 0x1, R8, 0xf8, !PT ;  /* 0x0000000103037812 */ /* 0x000fc800078ef808 */
[----:B------:R-:W-:-:S04]  /*0960*/  LOP3.LUT R3, R3, R6, RZ, 0xc0, !PT ;  /* 0x0000000603037212 */ /* 0x000fc800078ec0ff */
[----:B------:R-:W-:-:S04]  /*0970*/  IADD3 R3, PT, PT, R8, R3, RZ ;  /* 0x0000000308037210 */ /* 0x000fc80007ffe0ff */
[----:B------:R-:W-:Y:S01]  /*0980*/  LOP3.LUT R0, R3, R0, RZ, 0xfc, !PT ;  /* 0x0000000003007212 */ /* 0x000fe200078efcff */
[----:B------:R-:W-:Y:S06]  /*0990*/  BRA `(.L_x_12) ;  /* 0x0000000000107947 */ /* 0x000fec0003800000 */
.L_x_11:
[----:B------:R-:W-:-:S04]  /*09a0*/  LOP3.LUT R0, R0, 0x80000000, RZ, 0xc0, !PT ;  /* 0x8000000000007812 */ /* 0x000fc800078ec0ff */
[----:B------:R-:W-:Y:S01]  /*09b0*/  LOP3.LUT R0, R0, 0x7f800000, RZ, 0xfc, !PT ;  /* 0x7f80000000007812 */ /* 0x000fe200078efcff */
[----:B------:R-:W-:Y:S06]  /*09c0*/  BRA `(.L_x_12) ;  /* 0x0000000000047947 */ /* 0x000fec0003800000 */
.L_x_10:
[----:B------:R-:W-:-:S07]  /*09d0*/  LEA R0, R6, R0, 0x17 ;  /* 0x0000000006007211 */ /* 0x000fce00078eb8ff */
.L_x_12:
[----:B------:R-:W-:Y:S05]  /*09e0*/  BSYNC.RECONVERGENT B2 ;  /* 0x0000000000027941 */ /* 0x000fea0003800200 */
.L_x_9:
[----:B------:R-:W-:Y:S05]  /*09f0*/  BRA `(.L_x_13) ;  /* 0x0000000000207947 */ /* 0x000fea0003800000 */
.L_x_8:
[----:B------:R-:W-:-:S04]  /*0a00*/  LOP3.LUT R0, R8, 0x80000000, R7, 0x48, !PT ;  /* 0x8000000008007812 */ /* 0x000fc800078e4807 */
[----:B------:R-:W-:Y:S01]  /*0a10*/  LOP3.LUT R0, R0, 0x7f800000, RZ, 0xfc, !PT ;  /* 0x7f80000000007812 */ /* 0x000fe200078efcff */
[----:B------:R-:W-:Y:S06]  /*0a20*/  BRA `(.L_x_13) ;  /* 0x0000000000147947 */ /* 0x000fec0003800000 */
.L_x_7:
[----:B------:R-:W-:Y:S01]  /*0a30*/  LOP3.LUT R0, R8, 0x80000000, R7, 0x48, !PT ;  /* 0x8000000008007812 */ /* 0x000fe200078e4807 */
[----:B------:R-:W-:Y:S06]  /*0a40*/  BRA `(.L_x_13) ;  /* 0x00000000000c7947 */ /* 0x000fec0003800000 */
.L_x_6:
[----:B------:R-:W0:Y:S01]  /*0a50*/  MUFU.RSQ R0, -QNAN ;  /* 0xffc0000000007908 */ /* 0x000e220000001400 */
[----:B------:R-:W-:Y:S05]  /*0a60*/  BRA `(.L_x_13) ;  /* 0x0000000000047947 */ /* 0x000fea0003800000 */
.L_x_5:
[----:B------:R-:W-:-:S07]  /*0a70*/  FADD.FTZ R0, R0, R3 ;  /* 0x0000000300007221 */ /* 0x000fce0000010000 */
.L_x_13:
[----:B------:R-:W-:Y:S05]  /*0a80*/  BSYNC.RECONVERGENT B1 ;  /* 0x0000000000017941 */ /* 0x000fea0003800200 */
.L_x_3:
[----:B------:R-:W-:-:S04]  /*0a90*/  HFMA2 R5, -RZ, RZ, 0, 0 ;  /* 0x00000000ff057431 */ /* 0x000fc800000001ff */
[----:B0-----:R-:W-:Y:S05]  /*0aa0*/  RET.REL.NODEC R4 `(_Z18highRegisterKernelPfS_S_i) ;  /* 0xfffffff404547950 */ /* 0x001fea0003c3ffff */
.L_x_14:
        /* <DEDUP_REMOVED lines=13> */
.L_x_16:


//--------------------- .text._Z12simpleKernelPfS_S_i --------------------------
	.section	.text._Z12simpleKernelPfS_S_i,"ax",@progbits
	.align	128
        .global         _Z12simpleKernelPfS_S_i
        .type           _Z12simpleKernelPfS_S_i,@function
        .size           _Z12simpleKernelPfS_S_i,(.L_x_19 - _Z12simpleKernelPfS_S_i)
        .other          _Z12simpleKernelPfS_S_i,@"STO_CUDA_ENTRY STV_DEFAULT"
_Z12simpleKernelPfS_S_i:
.text._Z12simpleKernelPfS_S_i:
        /* <DEDUP_REMOVED lines=10> */
[----:B------:R-:W2:Y:S08]  /*00a0*/  LDC.64 R4, c[0x0][0x388] ;  /* 0x0000e200ff047b82 */ /* 0x000eb00000000a00 */
[----:B------:R-:W3:Y:S01]  /*00b0*/  LDC.64 R6, c[0x0][0x390] ;  /* 0x0000e400ff067b82 */ /* 0x000ee20000000a00 */
[----:B0-----:R-:W-:-:S06]  /*00c0*/  IMAD.WIDE R2, R9, 0x4, R2 ;  /* 0x0000000409027825 */ /* 0x001fcc00078e0202 */
[----:B-1----:R-:W4:Y:S01]  /*00d0*/  LDG.E R2, desc[UR4][R2.64] ;  /* 0x0000000402027981 */ /* 0x002f22000c1e1900 */
[----:B--2---:R-:W-:-:S06]  /*00e0*/  IMAD.WIDE R4, R9, 0x4, R4 ;  /* 0x0000000409047825 */ /* 0x004fcc00078e0204 */
[----:B------:R-:W4:Y:S01]  /*00f0*/  LDG.E R5, desc[UR4][R4.64] ;  /* 0x0000000404057981 */ /* 0x000f22000c1e1900 */
[----:B---3--:R-:W-:-:S04]  /*0100*/  IMAD.WIDE R6, R9, 0x4, R6 ;  /* 0x0000000409067825 */ /* 0x008fc800078e0206 */
[----:B----4-:R-:W-:-:S05]  /*0110*/  FADD R9, R2, R5 ;  /* 0x0000000502097221 */ /* 0x010fca0000000000 */
[----:B------:R-:W-:Y:S01]  /*0120*/  STG.E desc[UR4][R6.64], R9 ;  /* 0x0000000906007986 */ /* 0x000fe2000c101904 */
[----:B------:R-:W-:Y:S05]  /*0130*/  EXIT ;  /* 0x000000000000794d */ /* 0x000fea0003800000 */
.L_x_15:
        /* <DEDUP_REMOVED lines=12> */
.L_x_19:


//--------------------- .nv.shared.reserved.0     --------------------------
	.section	.nv.shared.reserved.0,"aw",@nobits
	.weak		__nv_reservedSMEM_offset_0_alias
	.size		__nv_reservedSMEM_offset_0_alias, 0, 64
	.other		__nv_reservedSMEM_offset_0_alias,@"STO_CUDA_RESERVED_SHARED STV_DEFAULT"
__nv_reservedSMEM_offset_0_alias:
	.zero		0
	.zero		64


//--------------------- .nv.constant0._Z19limitedBlocksKernelPfS_S_i --------------------------
	.section	.nv.constant0._Z19limitedBlocksKernelPfS_S_i,"a",@progbits
	.sectionflags	@""
	.align	4
.nv.constant0._Z19limitedBlocksKernelPfS_S_i:
	.zero		924


//--------------------- .nv.constant0._Z18highRegisterKernelPfS_S_i --------------------------
	.section	.nv.constant0._Z18highRegisterKernelPfS_S_i,"a",@progbits
	.sectionflags	@""
	.align	4
.nv.constant0._Z18highRegisterKernelPfS_S_i:
	.zero		924


//--------------------- .nv.constant0._Z12simpleKernelPfS_S_i --------------------------
	.section	.nv.constant0._Z12simpleKernelPfS_S_i,"a",@progbits
	.sectionflags	@""
	.align	4
.nv.constant0._Z12simpleKernelPfS_S_i:
	.zero		924


//--------------------- SYMBOLS --------------------------

	.type		.nv.reservedSmem.offset0,@object
	.size		.nv.reservedSmem.offset0,0x4
